	.headerflags	@"EF_CUDA_TEXMODE_UNIFIED EF_CUDA_64BIT_ADDRESS EF_CUDA_ACCELERATORS EF_CUDA_SM90 EF_CUDA_VIRTUAL_SM(EF_CUDA_SM90)"
	.elftype	@"ET_EXEC"


//--------------------- .nv.info                  --------------------------
	.section	.nv.info,"",@"SHT_CUDA_INFO"
	.align	4


	//----- nvinfo : EIATTR_REGCOUNT
	.align		4
        /*0000*/ 	.byte	0x04, 0x2f
        /*0002*/ 	.short	(.L_1 - .L_0)
	.align		4
.L_0:
        /*0004*/ 	.word	index@(triton_poi_fused_ones_34)
        /*0008*/ 	.word	0x0000000e


	//----- nvinfo : EIATTR_MIN_STACK_SIZE
	.align		4
.L_1:
        /*000c*/ 	.byte	0x04, 0x12
        /*000e*/ 	.short	(.L_3 - .L_2)
	.align		4
.L_2:
        /*0010*/ 	.word	index@(triton_poi_fused_ones_34)
        /*0014*/ 	.word	0x00000000


	//----- nvinfo : EIATTR_FRAME_SIZE
	.align		4
.L_3:
        /*0018*/ 	.byte	0x04, 0x11
        /*001a*/ 	.short	(.L_5 - .L_4)
	.align		4
.L_4:
        /*001c*/ 	.word	index@(triton_poi_fused_ones_34)
        /*0020*/ 	.word	0x00000000


	//----- nvinfo : EIATTR_MIN_STACK_SIZE
	.align		4
.L_5:
        /*0024*/ 	.byte	0x04, 0x12
        /*0026*/ 	.short	(.L_7 - .L_6)
	.align		4
.L_6:
        /*0028*/ 	.word	index@(triton_poi_fused_ones_34)
        /*002c*/ 	.word	0x00000000
.L_7:


//--------------------- .nv.info.triton_poi_fused_ones_34 --------------------------
	.section	.nv.info.triton_poi_fused_ones_34,"",@"SHT_CUDA_INFO"
	.sectionflags	@""
	.align	4


	//----- nvinfo : EIATTR_CUDA_API_VERSION
	.align		4
        /*0000*/ 	.byte	0x04, 0x37
        /*0002*/ 	.short	(.L_9 - .L_8)
.L_8:
        /*0004*/ 	.word	0x0000007c


	//----- nvinfo : EIATTR_KPARAM_INFO
	.align		4
.L_9:
        /*0008*/ 	.byte	0x04, 0x17
        /*000a*/ 	.short	(.L_11 - .L_10)
.L_10:
        /*000c*/ 	.word	0x00000000
        /*0010*/ 	.short	0x0001
        /*0012*/ 	.short	0x0008
        /*0014*/ 	.byte	0x00, 0xf0, 0x11, 0x00


	//----- nvinfo : EIATTR_KPARAM_INFO
	.align		4
.L_11:
        /*0018*/ 	.byte	0x04, 0x17
        /*001a*/ 	.short	(.L_13 - .L_12)
.L_12:
        /*001c*/ 	.word	0x00000000
        /*0020*/ 	.short	0x0000
        /*0022*/ 	.short	0x0000
        /*0024*/ 	.byte	0x00, 0xf4, 0x21, 0x00


	//----- nvinfo : EIATTR_SPARSE_MMA_MASK
	.align		4
.L_13:
        /*0028*/ 	.byte	0x03, 0x50
        /*002a*/ 	.short	0x0000


	//----- nvinfo : EIATTR_MAXREG_COUNT
	.align		4
        /*002c*/ 	.byte	0x03, 0x1b
        /*002e*/ 	.short	0x00ff


	//----- nvinfo : EIATTR_EXIT_INSTR_OFFSETS
	.align		4
        /*0030*/ 	.byte	0x04, 0x1c
        /*0032*/ 	.short	(.L_15 - .L_14)


	//   ....[0]....
.L_14:
        /*0034*/ 	.word	0x000000f0


	//----- nvinfo : EIATTR_REQNTID
	.align		4
.L_15:
        /*0038*/ 	.byte	0x04, 0x10
        /*003a*/ 	.short	(.L_17 - .L_16)
.L_16:
        /*003c*/ 	.word	0x00000080
        /*0040*/ 	.word	0x00000001
        /*0044*/ 	.word	0x00000001


	//----- nvinfo : EIATTR_CBANK_PARAM_SIZE
	.align		4
.L_17:
        /*0048*/ 	.byte	0x03, 0x19
        /*004a*/ 	.short	0x000c


	//----- nvinfo : EIATTR_PARAM_CBANK
	.align		4
        /*004c*/ 	.byte	0x04, 0x0a
        /*004e*/ 	.short	(.L_19 - .L_18)
	.align		4
.L_18:
        /*0050*/ 	.word	index@(.nv.constant0.triton_poi_fused_ones_34)
        /*0054*/ 	.short	0x0210
        /*0056*/ 	.short	0x000c


	//----- nvinfo : EIATTR_SW_WAR
	.align		4
.L_19:
        /*0058*/ 	.byte	0x04, 0x36
        /*005a*/ 	.short	(.L_21 - .L_20)
.L_20:
        /*005c*/ 	.word	0x00000008
.L_21:


//--------------------- .nv.callgraph             --------------------------
	.section	.nv.callgraph,"",@"SHT_CUDA_CALLGRAPH"
	.align	4
	.sectionentsize	8
	.align		4
        /*0000*/ 	.word	0x00000000
	.align		4
        /*0004*/ 	.word	0xffffffff
	.align		4
        /*0008*/ 	.word	0x00000000
	.align		4
        /*000c*/ 	.word	0xfffffffe
	.align		4
        /*0010*/ 	.word	0x00000000
	.align		4
        /*0014*/ 	.word	0xfffffffd
	.align		4
        /*0018*/ 	.word	0x00000000
	.align		4
        /*001c*/ 	.word	0xfffffffc


//--------------------- .text.triton_poi_fused_ones_34 --------------------------
	.section	.text.triton_poi_fused_ones_34,"ax",@progbits
	.align	128
        .global         triton_poi_fused_ones_34
        .type           triton_poi_fused_ones_34,@function
        .size           triton_poi_fused_ones_34,(.L_x_1 - triton_poi_fused_ones_34)
        .other          triton_poi_fused_ones_34,@"STO_CUDA_ENTRY STV_DEFAULT"
triton_poi_fused_ones_34:
.text.triton_poi_fused_ones_34:
[----:B------:R-:W-:Y:S01]  /*0000*/  LDC R1, c[0x0][0x28] ;  /* 0x00000a00ff017b82 */ /* 0x000fe20000000800 */
[----:B------:R-:W1:Y:S07]  /*0010*/  S2R R0, SR_TID.X ;  /* 0x0000000000007919 */ /* 0x000e6e0000002100 */
[----:B------:R-:W2:Y:S01]  /*0020*/  LDC.64 R2, c[0x0][0x210] ;  /* 0x00008400ff027b82 */ /* 0x000ea20000000a00 */
[----:B------:R-:W-:Y:S01]  /*0030*/  HFMA2.MMA R8, -RZ, RZ, 1.875, 0 ;  /* 0x3f800000ff087435 */ /* 0x000fe200000001ff */
[----:B------:R-:W-:Y:S01]  /*0040*/  IMAD.MOV.U32 R9, RZ, RZ, 0x3f800000 ;  /* 0x3f800000ff097424 */ /* 0x000fe200078e00ff */
[----:B------:R-:W3:Y:S01]  /*0050*/  S2R R5, SR_CTAID.X ;  /* 0x0000000000057919 */ /* 0x000ee20000002500 */
[----:B------:R-:W-:Y:S01]  /*0060*/  HFMA2.MMA R11, -RZ, RZ, 1.875, 0 ;  /* 0x3f800000ff0b7435 */ /* 0x000fe200000001ff */
[----:B------:R-:W-:Y:S01]  /*0070*/  MOV R10, 0x3f800000 ;  /* 0x3f800000000a7802 */ /* 0x000fe20000000f00 */
[----:B------:R-:W-:Y:S01]  /*0080*/  ULDC.64 UR4, c[0x0][0x208] ;  /* 0x0000820000047ab9 */ /* 0x000fe20000000a00 */
[----:B-1----:R-:W-:-:S05]  /*0090*/  IMAD.SHL.U32 R0, R0, 0x4, RZ ;  /* 0x0000000400007824 */ /* 0x002fca00078e00ff */
[----:B------:R-:W-:-:S05]  /*00a0*/  LOP3.LUT R0, R0, 0x1fc, RZ, 0xc0, !PT ;  /* 0x000001fc00007812 */ /* 0x000fca00078ec0ff */
[----:B---3--:R-:W-:-:S04]  /*00b0*/  IMAD R5, R5, 0x400, R0 ;  /* 0x0000040005057824 */ /* 0x008fc800078e0200 */
[----:B--2---:R-:W-:-:S05]  /*00c0*/  IMAD.WIDE R2, R5, 0x4, R2 ;  /* 0x0000000405027825 */ /* 0x004fca00078e0202 */
[----:B------:R-:W-:Y:S04]  /*00d0*/  STG.E.128 desc[UR4][R2.64], R8 ;  /* 0x0000000802007986 */ /* 0x000fe8000c101d04 */
[----:B------:R-:W-:Y:S01]  /*00e0*/  STG.E.128 desc[UR4][R2.64+0x800], R8 ;  /* 0x0008000802007986 */ /* 0x000fe2000c101d04 */
[----:B------:R-:W-:Y:S05]  /*00f0*/  EXIT ;  /* 0x000000000000794d */ /* 0x000fea0003800000 */
.L_x_0:
[----:B------:R-:W-:-:S00]  /*0100*/  BRA `(.L_x_0) ;  /* 0xfffffffc00fc7947 */ /* 0x000fc0000383ffff */
[----:B------:R-:W-:-:S00]  /*0110*/  NOP ;  /* 0x0000000000007918 */ /* 0x000fc00000000000 */
        /* <DEDUP_REMOVED lines=14> */
.L_x_1:


//--------------------- .nv.constant0.triton_poi_fused_ones_34 --------------------------
	.section	.nv.constant0.triton_poi_fused_ones_34,"a",@progbits
	.sectionflags	@""
	.align	4
.nv.constant0.triton_poi_fused_ones_34:
	.zero		540
